//
// Generated by NVIDIA NVVM Compiler
//
// Compiler Build ID: CL-36424714
// Cuda compilation tools, release 13.0, V13.0.88
// Based on NVVM 20.0.0
//

.version 9.0
.target sm_100
.address_size 64

	// .globl	_Z9spmvAsyncPdPKdPKiS3_iS1_i
// _ZZ9spmvAsyncPdPKdPKiS3_iS1_iE5t_sum has been demoted

.visible .entry _Z9spmvAsyncPdPKdPKiS3_iS1_i(
	.param .u64 .ptr .align 1 _Z9spmvAsyncPdPKdPKiS3_iS1_i_param_0,
	.param .u64 .ptr .align 1 _Z9spmvAsyncPdPKdPKiS3_iS1_i_param_1,
	.param .u64 .ptr .align 1 _Z9spmvAsyncPdPKdPKiS3_iS1_i_param_2,
	.param .u64 .ptr .align 1 _Z9spmvAsyncPdPKdPKiS3_iS1_i_param_3,
	.param .u32 _Z9spmvAsyncPdPKdPKiS3_iS1_i_param_4,
	.param .u64 .ptr .align 1 _Z9spmvAsyncPdPKdPKiS3_iS1_i_param_5,
	.param .u32 _Z9spmvAsyncPdPKdPKiS3_iS1_i_param_6
)
{
	.reg .pred 	%p<15>;
	.reg .b32 	%r<61>;
	.reg .b32 	%f<50>;
	.reg .b64 	%rd<63>;
	.reg .b64 	%fd<62>;
	// demoted variable
	.shared .align 4 .b8 _ZZ9spmvAsyncPdPKdPKiS3_iS1_iE5t_sum[128];
	ld.param.u64 	%rd6, [_Z9spmvAsyncPdPKdPKiS3_iS1_i_param_0];
	ld.param.u64 	%rd8, [_Z9spmvAsyncPdPKdPKiS3_iS1_i_param_1];
	ld.param.u64 	%rd7, [_Z9spmvAsyncPdPKdPKiS3_iS1_i_param_2];
	ld.param.u64 	%rd9, [_Z9spmvAsyncPdPKdPKiS3_iS1_i_param_3];
	ld.param.u32 	%r21, [_Z9spmvAsyncPdPKdPKiS3_iS1_i_param_4];
	ld.param.u64 	%rd10, [_Z9spmvAsyncPdPKdPKiS3_iS1_i_param_5];
	ld.param.u32 	%r22, [_Z9spmvAsyncPdPKdPKiS3_iS1_i_param_6];
	cvta.to.global.u64 	%rd1, %rd10;
	cvta.to.global.u64 	%rd2, %rd9;
	cvta.to.global.u64 	%rd3, %rd8;
	mov.u32 	%r1, %tid.x;
	mov.u32 	%r23, %ntid.x;
	mov.u32 	%r24, %ctaid.x;
	mad.lo.s32 	%r25, %r23, %r24, %r1;
	add.s32 	%r26, %r25, %r22;
	shr.s32 	%r27, %r26, 31;
	shr.u32 	%r28, %r27, 27;
	add.s32 	%r29, %r26, %r28;
	shr.s32 	%r2, %r29, 5;
	and.b32  	%r3, %r26, 31;
	setp.ge.s32 	%p1, %r2, %r21;
	@%p1 bra 	$L__BB0_20;
	cvta.to.global.u64 	%rd11, %rd7;
	shl.b32 	%r30, %r1, 2;
	mov.u32 	%r31, _ZZ9spmvAsyncPdPKdPKiS3_iS1_iE5t_sum;
	add.s32 	%r4, %r31, %r30;
	mov.b32 	%r32, 0;
	st.shared.u32 	[%r4], %r32;
	mul.wide.s32 	%rd12, %r2, 4;
	add.s64 	%rd13, %rd11, %rd12;
	ld.global.u32 	%r5, [%rd13];
	add.s32 	%r58, %r5, %r3;
	ld.global.u32 	%r7, [%rd13+4];
	setp.ge.s32 	%p2, %r58, %r7;
	mov.f32 	%f48, 0f00000000;
	@%p2 bra 	$L__BB0_14;
	add.s32 	%r33, %r58, 32;
	max.s32 	%r34, %r7, %r33;
	not.b32 	%r35, %r5;
	add.s32 	%r36, %r34, %r35;
	sub.s32 	%r8, %r36, %r3;
	shr.u32 	%r37, %r8, 5;
	add.s32 	%r9, %r37, 1;
	and.b32  	%r10, %r9, 7;
	setp.lt.u32 	%p3, %r8, 224;
	mov.f32 	%f48, 0f00000000;
	@%p3 bra 	$L__BB0_5;
	and.b32  	%r38, %r9, 268435448;
	neg.s32 	%r56, %r38;
	add.s64 	%rd4, %rd3, 1024;
	add.s64 	%rd5, %rd2, 512;
	mov.f32 	%f48, 0f00000000;
$L__BB0_4:
	.pragma "nounroll";
	mul.wide.s32 	%rd14, %r58, 8;
	add.s64 	%rd15, %rd4, %rd14;
	mul.wide.s32 	%rd16, %r58, 4;
	add.s64 	%rd17, %rd5, %rd16;
	ld.global.f64 	%fd1, [%rd15+-1024];
	ld.global.u32 	%r39, [%rd17+-512];
	mul.wide.s32 	%rd18, %r39, 8;
	add.s64 	%rd19, %rd1, %rd18;
	ld.global.f64 	%fd2, [%rd19];
	cvt.f64.f32 	%fd3, %f48;
	fma.rn.f64 	%fd4, %fd1, %fd2, %fd3;
	cvt.rn.f32.f64 	%f22, %fd4;
	ld.global.f64 	%fd5, [%rd15+-768];
	ld.global.u32 	%r40, [%rd17+-384];
	mul.wide.s32 	%rd20, %r40, 8;
	add.s64 	%rd21, %rd1, %rd20;
	ld.global.f64 	%fd6, [%rd21];
	cvt.f64.f32 	%fd7, %f22;
	fma.rn.f64 	%fd8, %fd5, %fd6, %fd7;
	cvt.rn.f32.f64 	%f23, %fd8;
	ld.global.f64 	%fd9, [%rd15+-512];
	ld.global.u32 	%r41, [%rd17+-256];
	mul.wide.s32 	%rd22, %r41, 8;
	add.s64 	%rd23, %rd1, %rd22;
	ld.global.f64 	%fd10, [%rd23];
	cvt.f64.f32 	%fd11, %f23;
	fma.rn.f64 	%fd12, %fd9, %fd10, %fd11;
	cvt.rn.f32.f64 	%f24, %fd12;
	ld.global.f64 	%fd13, [%rd15+-256];
	ld.global.u32 	%r42, [%rd17+-128];
	mul.wide.s32 	%rd24, %r42, 8;
	add.s64 	%rd25, %rd1, %rd24;
	ld.global.f64 	%fd14, [%rd25];
	cvt.f64.f32 	%fd15, %f24;
	fma.rn.f64 	%fd16, %fd13, %fd14, %fd15;
	cvt.rn.f32.f64 	%f25, %fd16;
	ld.global.f64 	%fd17, [%rd15];
	ld.global.u32 	%r43, [%rd17];
	mul.wide.s32 	%rd26, %r43, 8;
	add.s64 	%rd27, %rd1, %rd26;
	ld.global.f64 	%fd18, [%rd27];
	cvt.f64.f32 	%fd19, %f25;
	fma.rn.f64 	%fd20, %fd17, %fd18, %fd19;
	cvt.rn.f32.f64 	%f26, %fd20;
	ld.global.f64 	%fd21, [%rd15+256];
	ld.global.u32 	%r44, [%rd17+128];
	mul.wide.s32 	%rd28, %r44, 8;
	add.s64 	%rd29, %rd1, %rd28;
	ld.global.f64 	%fd22, [%rd29];
	cvt.f64.f32 	%fd23, %f26;
	fma.rn.f64 	%fd24, %fd21, %fd22, %fd23;
	cvt.rn.f32.f64 	%f27, %fd24;
	ld.global.f64 	%fd25, [%rd15+512];
	ld.global.u32 	%r45, [%rd17+256];
	mul.wide.s32 	%rd30, %r45, 8;
	add.s64 	%rd31, %rd1, %rd30;
	ld.global.f64 	%fd26, [%rd31];
	cvt.f64.f32 	%fd27, %f27;
	fma.rn.f64 	%fd28, %fd25, %fd26, %fd27;
	cvt.rn.f32.f64 	%f28, %fd28;
	ld.global.f64 	%fd29, [%rd15+768];
	ld.global.u32 	%r46, [%rd17+384];
	mul.wide.s32 	%rd32, %r46, 8;
	add.s64 	%rd33, %rd1, %rd32;
	ld.global.f64 	%fd30, [%rd33];
	cvt.f64.f32 	%fd31, %f28;
	fma.rn.f64 	%fd32, %fd29, %fd30, %fd31;
	cvt.rn.f32.f64 	%f48, %fd32;
	add.s32 	%r58, %r58, 256;
	add.s32 	%r56, %r56, 8;
	setp.ne.s32 	%p4, %r56, 0;
	@%p4 bra 	$L__BB0_4;
$L__BB0_5:
	setp.eq.s32 	%p5, %r10, 0;
	@%p5 bra 	$L__BB0_13;
	setp.lt.u32 	%p6, %r10, 4;
	@%p6 bra 	$L__BB0_8;
	mul.wide.s32 	%rd34, %r58, 8;
	add.s64 	%rd35, %rd3, %rd34;
	ld.global.f64 	%fd33, [%rd35];
	mul.wide.s32 	%rd36, %r58, 4;
	add.s64 	%rd37, %rd2, %rd36;
	ld.global.u32 	%r47, [%rd37];
	mul.wide.s32 	%rd38, %r47, 8;
	add.s64 	%rd39, %rd1, %rd38;
	ld.global.f64 	%fd34, [%rd39];
	cvt.f64.f32 	%fd35, %f48;
	fma.rn.f64 	%fd36, %fd33, %fd34, %fd35;
	cvt.rn.f32.f64 	%f30, %fd36;
	ld.global.f64 	%fd37, [%rd35+256];
	ld.global.u32 	%r48, [%rd37+128];
	mul.wide.s32 	%rd40, %r48, 8;
	add.s64 	%rd41, %rd1, %rd40;
	ld.global.f64 	%fd38, [%rd41];
	cvt.f64.f32 	%fd39, %f30;
	fma.rn.f64 	%fd40, %fd37, %fd38, %fd39;
	cvt.rn.f32.f64 	%f31, %fd40;
	ld.global.f64 	%fd41, [%rd35+512];
	ld.global.u32 	%r49, [%rd37+256];
	mul.wide.s32 	%rd42, %r49, 8;
	add.s64 	%rd43, %rd1, %rd42;
	ld.global.f64 	%fd42, [%rd43];
	cvt.f64.f32 	%fd43, %f31;
	fma.rn.f64 	%fd44, %fd41, %fd42, %fd43;
	cvt.rn.f32.f64 	%f32, %fd44;
	ld.global.f64 	%fd45, [%rd35+768];
	ld.global.u32 	%r50, [%rd37+384];
	mul.wide.s32 	%rd44, %r50, 8;
	add.s64 	%rd45, %rd1, %rd44;
	ld.global.f64 	%fd46, [%rd45];
	cvt.f64.f32 	%fd47, %f32;
	fma.rn.f64 	%fd48, %fd45, %fd46, %fd47;
	add.s32 	%r58, %r58, 128;
	cvt.rn.f32.f64 	%f48, %fd48;
$L__BB0_8:
	and.b32  	%r51, %r9, 3;
	setp.eq.s32 	%p7, %r51, 0;
	@%p7 bra 	$L__BB0_13;
	setp.eq.s32 	%p8, %r51, 1;
	@%p8 bra 	$L__BB0_11;
	mul.wide.s32 	%rd46, %r58, 8;
	add.s64 	%rd47, %rd3, %rd46;
	ld.global.f64 	%fd49, [%rd47];
	mul.wide.s32 	%rd48, %r58, 4;
	add.s64 	%rd49, %rd2, %rd48;
	ld.global.u32 	%r52, [%rd49];
	mul.wide.s32 	%rd50, %r52, 8;
	add.s64 	%rd51, %rd1, %rd50;
	ld.global.f64 	%fd50, [%rd51];
	cvt.f64.f32 	%fd51, %f48;
	fma.rn.f64 	%fd52, %fd49, %fd50, %fd51;
	cvt.rn.f32.f64 	%f34, %fd52;
	ld.global.f64 	%fd53, [%rd47+256];
	ld.global.u32 	%r53, [%rd49+128];
	mul.wide.s32 	%rd52, %r53, 8;
	add.s64 	%rd53, %rd1, %rd52;
	ld.global.f64 	%fd54, [%rd53];
	cvt.f64.f32 	%fd55, %f34;
	fma.rn.f64 	%fd56, %fd53, %fd54, %fd55;
	add.s32 	%r58, %r58, 64;
	cvt.rn.f32.f64 	%f48, %fd56;
$L__BB0_11:
	and.b32  	%r54, %r8, 32;
	setp.ne.s32 	%p9, %r54, 0;
	@%p9 bra 	$L__BB0_13;
	mul.wide.s32 	%rd54, %r58, 8;
	add.s64 	%rd55, %rd3, %rd54;
	ld.global.f64 	%fd57, [%rd55];
	mul.wide.s32 	%rd56, %r58, 4;
	add.s64 	%rd57, %rd2, %rd56;
	ld.global.u32 	%r55, [%rd57];
	mul.wide.s32 	%rd58, %r55, 8;
	add.s64 	%rd59, %rd1, %rd58;
	ld.global.f64 	%fd58, [%rd59];
	cvt.f64.f32 	%fd59, %f48;
	fma.rn.f64 	%fd60, %fd57, %fd58, %fd59;
	cvt.rn.f32.f64 	%f48, %fd60;
$L__BB0_13:
	st.shared.f32 	[%r4], %f48;
$L__BB0_14:
	setp.gt.u32 	%p10, %r3, 15;
	@%p10 bra 	$L__BB0_20;
	ld.shared.f32 	%f35, [%r4+64];
	add.f32 	%f14, %f35, %f48;
	st.shared.f32 	[%r4], %f14;
	setp.gt.u32 	%p11, %r3, 7;
	@%p11 bra 	$L__BB0_20;
	ld.shared.f32 	%f36, [%r4+32];
	add.f32 	%f15, %f36, %f14;
	st.shared.f32 	[%r4], %f15;
	setp.gt.u32 	%p12, %r3, 3;
	@%p12 bra 	$L__BB0_20;
	ld.shared.f32 	%f37, [%r4+16];
	add.f32 	%f16, %f37, %f15;
	st.shared.f32 	[%r4], %f16;
	setp.gt.u32 	%p13, %r3, 1;
	@%p13 bra 	$L__BB0_20;
	ld.shared.f32 	%f38, [%r4+8];
	add.f32 	%f17, %f38, %f16;
	st.shared.f32 	[%r4], %f17;
	setp.ne.s32 	%p14, %r3, 0;
	@%p14 bra 	$L__BB0_20;
	ld.shared.f32 	%f39, [%r4+4];
	add.f32 	%f40, %f39, %f17;
	st.shared.f32 	[%r4], %f40;
	cvt.f64.f32 	%fd61, %f40;
	cvta.to.global.u64 	%rd60, %rd6;
	mul.wide.s32 	%rd61, %r2, 8;
	add.s64 	%rd62, %rd60, %rd61;
	st.global.f64 	[%rd62], %fd61;
$L__BB0_20:
	ret;

}


// ===== COMPILED SASS (sm_100) =====

	.target	sm_100

	.elftype	@"ET_EXEC"


//--------------------- .note.nv.tkinfo           --------------------------
	.section	.note.nv.tkinfo,"",@"SHT_NOTE"
	.sectionflags	@"SHF_NOTE_NV_TKINFO"
	.tkinfo
        /*0018*/ 	.word	0x00000002
        /*0030*/ 	.string	""
        /*0030*/ 	.string	"ptxas"
        /*0030*/ 	.string	"Cuda compilation tools, release 13.0, V13.0.88"
        /*0030*/ 	.string	"Build cuda_13.0.r13.0/compiler.36424714_0"
        /*0030*/ 	.string	"-arch sm_100 -m 64 "



//--------------------- .note.nv.cuinfo           --------------------------
	.section	.note.nv.cuinfo,"",@"SHT_NOTE"
	.sectionflags	@"SHF_NOTE_NV_CUINFO"
        /*0018*/ 	.short	0x0002
        /*001a*/ 	.short	0x0064
        /*001c*/ 	.short	0x0082
	.zero		2


//--------------------- .nv.info                  --------------------------
	.section	.nv.info,"",@"SHT_CUDA_INFO"
	.align	4


	//----- nvinfo : EIATTR_REGCOUNT
	.align		4
        /*0000*/ 	.byte	0x04, 0x2f
        /*0002*/ 	.short	(.L_1 - .L_0)
	.align		4
.L_0:
        /*0004*/ 	.word	index@(_Z9spmvAsyncPdPKdPKiS3_iS1_i)
        /*0008*/ 	.word	0x00000020


	//----- nvinfo : EIATTR_FRAME_SIZE
	.align		4
.L_1:
        /*000c*/ 	.byte	0x04, 0x11
        /*000e*/ 	.short	(.L_3 - .L_2)
	.align		4
.L_2:
        /*0010*/ 	.word	index@(_Z9spmvAsyncPdPKdPKiS3_iS1_i)
        /*0014*/ 	.word	0x00000000


	//----- nvinfo : EIATTR_MIN_STACK_SIZE
	.align		4
.L_3:
        /*0018*/ 	.byte	0x04, 0x12
        /*001a*/ 	.short	(.L_5 - .L_4)
	.align		4
.L_4:
        /*001c*/ 	.word	index@(_Z9spmvAsyncPdPKdPKiS3_iS1_i)
        /*0020*/ 	.word	0x00000000
.L_5:


//--------------------- .nv.compat                --------------------------
	.section	.nv.compat,"",@"SHT_CUDA_COMPAT_INFO"
	.align	4
        /*0000*/ 	.byte	0x02, 0x09, 0x00, 0x00, 0x02, 0x02, 0x01, 0x00, 0x02, 0x05, 0x05, 0x00, 0x03, 0x07, 0x01, 0x01
        /*0010*/ 	.byte	0x02, 0x03, 0x00, 0x00, 0x02, 0x06, 0x01, 0x00, 0x04, 0x0b, 0x08, 0x00, 0x01, 0x00, 0x00, 0x00
        /*0020*/ 	.byte	0x00, 0x00, 0x00, 0x00


//--------------------- .nv.info._Z9spmvAsyncPdPKdPKiS3_iS1_i --------------------------
	.section	.nv.info._Z9spmvAsyncPdPKdPKiS3_iS1_i,"",@"SHT_CUDA_INFO"
	.sectionflags	@""
	.align	4


	//----- nvinfo : EIATTR_CUDA_API_VERSION
	.align		4
        /*0000*/ 	.byte	0x04, 0x37
        /*0002*/ 	.short	(.L_7 - .L_6)
.L_6:
        /*0004*/ 	.word	0x00000082


	//----- nvinfo : EIATTR_KPARAM_INFO
	.align		4
.L_7:
        /*0008*/ 	.byte	0x04, 0x17
        /*000a*/ 	.short	(.L_9 - .L_8)
.L_8:
        /*000c*/ 	.word	0x00000000
        /*0010*/ 	.short	0x0006
        /*0012*/ 	.short	0x0030
        /*0014*/ 	.byte	0x00, 0xf0, 0x11, 0x00


	//----- nvinfo : EIATTR_KPARAM_INFO
	.align		4
.L_9:
        /*0018*/ 	.byte	0x04, 0x17
        /*001a*/ 	.short	(.L_11 - .L_10)
.L_10:
        /*001c*/ 	.word	0x00000000
        /*0020*/ 	.short	0x0005
        /*0022*/ 	.short	0x0028
        /*0024*/ 	.byte	0x00, 0xf5, 0x21, 0x00


	//----- nvinfo : EIATTR_KPARAM_INFO
	.align		4
.L_11:
        /*0028*/ 	.byte	0x04, 0x17
        /*002a*/ 	.short	(.L_13 - .L_12)
.L_12:
        /*002c*/ 	.word	0x00000000
        /*0030*/ 	.short	0x0004
        /*0032*/ 	.short	0x0020
        /*0034*/ 	.byte	0x00, 0xf0, 0x11, 0x00


	//----- nvinfo : EIATTR_KPARAM_INFO
	.align		4
.L_13:
        /*0038*/ 	.byte	0x04, 0x17
        /*003a*/ 	.short	(.L_15 - .L_14)
.L_14:
        /*003c*/ 	.word	0x00000000
        /*0040*/ 	.short	0x0003
        /*0042*/ 	.short	0x0018
        /*0044*/ 	.byte	0x00, 0xf5, 0x21, 0x00


	//----- nvinfo : EIATTR_KPARAM_INFO
	.align		4
.L_15:
        /*0048*/ 	.byte	0x04, 0x17
        /*004a*/ 	.short	(.L_17 - .L_16)
.L_16:
        /*004c*/ 	.word	0x00000000
        /*0050*/ 	.short	0x0002
        /*0052*/ 	.short	0x0010
        /*0054*/ 	.byte	0x00, 0xf5, 0x21, 0x00


	//----- nvinfo : EIATTR_KPARAM_INFO
	.align		4
.L_17:
        /*0058*/ 	.byte	0x04, 0x17
        /*005a*/ 	.short	(.L_19 - .L_18)
.L_18:
        /*005c*/ 	.word	0x00000000
        /*0060*/ 	.short	0x0001
        /*0062*/ 	.short	0x0008
        /*0064*/ 	.byte	0x00, 0xf5, 0x21, 0x00


	//----- nvinfo : EIATTR_KPARAM_INFO
	.align		4
.L_19:
        /*0068*/ 	.byte	0x04, 0x17
        /*006a*/ 	.short	(.L_21 - .L_20)
.L_20:
        /*006c*/ 	.word	0x00000000
        /*0070*/ 	.short	0x0000
        /*0072*/ 	.short	0x0000
        /*0074*/ 	.byte	0x00, 0xf5, 0x21, 0x00


	//----- nvinfo : EIATTR_SPARSE_MMA_MASK
	.align		4
.L_21:
        /*0078*/ 	.byte	0x03, 0x50
        /*007a*/ 	.short	0x0000


	//----- nvinfo : EIATTR_MAXREG_COUNT
	.align		4
        /*007c*/ 	.byte	0x03, 0x1b
        /*007e*/ 	.short	0x00ff


	//----- nvinfo : EIATTR_MERCURY_ISA_VERSION
	.align		4
        /*0080*/ 	.byte	0x03, 0x5f
        /*0082*/ 	.short	0x0101


	//----- nvinfo : EIATTR_VRC_CTA_INIT_COUNT
	.align		4
        /*0084*/ 	.byte	0x02, 0x4a
	.zero		1
	.zero		1


	//----- nvinfo : EIATTR_EXIT_INSTR_OFFSETS
	.align		4
        /*0088*/ 	.byte	0x04, 0x1c
        /*008a*/ 	.short	(.L_23 - .L_22)


	//   ....[0]....
.L_22:
        /*008c*/ 	.word	0x000000c0


	//   ....[1]....
        /*0090*/ 	.word	0x00000c10


	//   ....[2]....
        /*0094*/ 	.word	0x00000c60


	//   ....[3]....
        /*0098*/ 	.word	0x00000cb0


	//   ....[4]....
        /*009c*/ 	.word	0x00000d00


	//   ....[5]....
        /*00a0*/ 	.word	0x00000d50


	//   ....[6]....
        /*00a4*/ 	.word	0x00000dd0


	//----- nvinfo : EIATTR_CRS_STACK_SIZE
	.align		4
.L_23:
        /*00a8*/ 	.byte	0x04, 0x1e
        /*00aa*/ 	.short	(.L_25 - .L_24)
.L_24:
        /*00ac*/ 	.word	0x00000000


	//----- nvinfo : EIATTR_CBANK_PARAM_SIZE
	.align		4
.L_25:
        /*00b0*/ 	.byte	0x03, 0x19
        /*00b2*/ 	.short	0x0034


	//----- nvinfo : EIATTR_PARAM_CBANK
	.align		4
        /*00b4*/ 	.byte	0x04, 0x0a
        /*00b6*/ 	.short	(.L_27 - .L_26)
	.align		4
.L_26:
        /*00b8*/ 	.word	index@(.nv.constant0._Z9spmvAsyncPdPKdPKiS3_iS1_i)
        /*00bc*/ 	.short	0x0380
        /*00be*/ 	.short	0x0034


	//----- nvinfo : EIATTR_SW_WAR
	.align		4
.L_27:
        /*00c0*/ 	.byte	0x04, 0x36
        /*00c2*/ 	.short	(.L_29 - .L_28)
.L_28:
        /*00c4*/ 	.word	0x00000008
.L_29:


//--------------------- .nv.callgraph             --------------------------
	.section	.nv.callgraph,"",@"SHT_CUDA_CALLGRAPH"
	.align	4
	.sectionentsize	8
	.align		4
        /*0000*/ 	.word	0x00000000
	.align		4
        /*0004*/ 	.word	0xffffffff
	.align		4
        /*0008*/ 	.word	0x00000000
	.align		4
        /*000c*/ 	.word	0xfffffffe
	.align		4
        /*0010*/ 	.word	0x00000000
	.align		4
        /*0014*/ 	.word	0xfffffffd
	.align		4
        /*0018*/ 	.word	0x00000000
	.align		4
        /*001c*/ 	.word	0xfffffffc


//--------------------- .text._Z9spmvAsyncPdPKdPKiS3_iS1_i --------------------------
	.section	.text._Z9spmvAsyncPdPKdPKiS3_iS1_i,"ax",@progbits
	.align	128
        .global         _Z9spmvAsyncPdPKdPKiS3_iS1_i
        .type           _Z9spmvAsyncPdPKdPKiS3_iS1_i,@function
        .size           _Z9spmvAsyncPdPKdPKiS3_iS1_i,(.L_x_10 - _Z9spmvAsyncPdPKdPKiS3_iS1_i)
        .other          _Z9spmvAsyncPdPKdPKiS3_iS1_i,@"STO_CUDA_ENTRY STV_DEFAULT"
_Z9spmvAsyncPdPKdPKiS3_iS1_i:
.text._Z9spmvAsyncPdPKdPKiS3_iS1_i:
[----:B------:R-:W-:Y:S01]  /*0000*/  LDC R1, c[0x0][0x37c] ;  /* 0x0000df00ff017b82 */ /* 0x000fe20000000800 */
[----:B------:R-:W0:Y:S01]  /*0010*/  S2R R2, SR_TID.X ;  /* 0x0000000000027919 */ /* 0x000e220000002100 */
[----:B------:R-:W0:Y:S01]  /*0020*/  LDCU UR4, c[0x0][0x360] ;  /* 0x00006c00ff0477ac */ /* 0x000e220008000800 */
[----:B------:R-:W0:Y:S01]  /*0030*/  S2R R3, SR_CTAID.X ;  /* 0x0000000000037919 */ /* 0x000e220000002500 */
[----:B------:R-:W1:Y:S01]  /*0040*/  LDCU UR5, c[0x0][0x3b0] ;  /* 0x00007600ff0577ac */ /* 0x000e620008000800 */
[----:B0-----:R-:W-:Y:S01]  /*0050*/  IMAD R0, R3, UR4, R2 ;  /* 0x0000000403007c24 */ /* 0x001fe2000f8e0202 */
[----:B------:R-:W0:Y:S04]  /*0060*/  LDCU UR4, c[0x0][0x3a0] ;  /* 0x00007400ff0477ac */ /* 0x000e280008000800 */
[----:B-1----:R-:W-:-:S04]  /*0070*/  IADD3 R3, PT, PT, R0, UR5, RZ ;  /* 0x0000000500037c10 */ /* 0x002fc8000fffe0ff */
[----:B------:R-:W-:-:S04]  /*0080*/  SHF.R.S32.HI R0, RZ, 0x1f, R3 ;  /* 0x0000001fff007819 */ /* 0x000fc80000011403 */
[----:B------:R-:W-:-:S04]  /*0090*/  LEA.HI R0, R0, R3, RZ, 0x5 ;  /* 0x0000000300007211 */ /* 0x000fc800078f28ff */
[----:B------:R-:W-:-:S04]  /*00a0*/  SHF.R.S32.HI R0, RZ, 0x5, R0 ;  /* 0x00000005ff007819 */ /* 0x000fc80000011400 */
[----:B0-----:R-:W-:-:S13]  /*00b0*/  ISETP.GE.AND P0, PT, R0, UR4, PT ;  /* 0x0000000400007c0c */ /* 0x001fda000bf06270 */
[----:B------:R-:W-:Y:S05]  /*00c0*/  @P0 EXIT ;  /* 0x000000000000094d */ /* 0x000fea0003800000 */
[----:B------:R-:W0:Y:S01]  /*00d0*/  LDC.64 R4, c[0x0][0x390] ;  /* 0x0000e400ff047b82 */ /* 0x000e220000000a00 */
[----:B------:R-:W1:Y:S01]  /*00e0*/  LDCU.64 UR6, c[0x0][0x358] ;  /* 0x00006b00ff0677ac */ /* 0x000e620008000a00 */
[----:B0-----:R-:W-:-:S05]  /*00f0*/  IMAD.WIDE R4, R0, 0x4, R4 ;  /* 0x0000000400047825 */ /* 0x001fca00078e0204 */
[----:B-1----:R-:W2:Y:S04]  /*0100*/  LDG.E R6, desc[UR6][R4.64] ;  /* 0x0000000604067981 */ /* 0x002ea8000c1e1900 */
[----:B------:R-:W3:Y:S01]  /*0110*/  LDG.E R8, desc[UR6][R4.64+0x4] ;  /* 0x0000040604087981 */ /* 0x000ee2000c1e1900 */
[----:B------:R-:W0:Y:S01]  /*0120*/  S2UR UR5, SR_CgaCtaId ;  /* 0x00000000000579c3 */ /* 0x000e220000008800 */
[----:B------:R-:W-:Y:S01]  /*0130*/  UMOV UR4, 0x400 ;  /* 0x0000040000047882 */ /* 0x000fe20000000000 */
[----:B------:R-:W-:Y:S01]  /*0140*/  LOP3.LUT R3, R3, 0x1f, RZ, 0xc0, !PT ;  /* 0x0000001f03037812 */ /* 0x000fe200078ec0ff */
[----:B------:R-:W-:Y:S01]  /*0150*/  BSSY.RECONVERGENT B0, `(.L_x_0) ;  /* 0x00000aa000007945 */ /* 0x000fe20003800200 */
[----:B------:R-:W-:Y:S01]  /*0160*/  IMAD.MOV.U32 R27, RZ, RZ, RZ ;  /* 0x000000ffff1b7224 */ /* 0x000fe200078e00ff */
[----:B0-----:R-:W-:-:S06]  /*0170*/  ULEA UR4, UR5, UR4, 0x18 ;  /* 0x0000000405047291 */ /* 0x001fcc000f8ec0ff */
[----:B------:R-:W-:-:S05]  /*0180*/  LEA R2, R2, UR4, 0x2 ;  /* 0x0000000402027c11 */ /* 0x000fca000f8e10ff */
[----:B------:R0:W-:Y:S01]  /*0190*/  STS [R2], RZ ;  /* 0x000000ff02007388 */ /* 0x0001e20000000800 */
[----:B--2---:R-:W-:-:S04]  /*01a0*/  IADD3 R7, PT, PT, R3, R6, RZ ;  /* 0x0000000603077210 */ /* 0x004fc80007ffe0ff */
[----:B---3--:R-:W-:-:S13]  /*01b0*/  ISETP.GE.AND P0, PT, R7, R8, PT ;  /* 0x000000080700720c */ /* 0x008fda0003f06270 */
[----:B0-----:R-:W-:Y:S05]  /*01c0*/  @P0 BRA `(.L_x_1) ;  /* 0x0000000800880947 */ /* 0x001fea0003800000 */
[----:B------:R-:W-:Y:S01]  /*01d0*/  MOV R4, R7 ;  /* 0x0000000700047202 */ /* 0x000fe20000000f00 */
[----:B------:R-:W-:Y:S01]  /*01e0*/  BSSY.RECONVERGENT B1, `(.L_x_2) ;  /* 0x0000052000017945 */ /* 0x000fe20003800200 */
[----:B------:R-:W-:Y:S01]  /*01f0*/  LOP3.LUT R5, RZ, R6, RZ, 0x33, !PT ;  /* 0x00000006ff057212 */ /* 0x000fe200078e33ff */
[----:B------:R-:W-:Y:S01]  /*0200*/  IMAD.MOV.U32 R27, RZ, RZ, RZ ;  /* 0x000000ffff1b7224 */ /* 0x000fe200078e00ff */
[----:B------:R-:W-:-:S04]  /*0210*/  VIADDMNMX R6, R4, 0x20, R8, !PT ;  /* 0x0000002004067846 */ /* 0x000fc80007800108 */
[----:B------:R-:W-:-:S04]  /*0220*/  IADD3 R6, PT, PT, -R3, R6, R5 ;  /* 0x0000000603067210 */ /* 0x000fc80007ffe105 */
[C---:B------:R-:W-:Y:S02]  /*0230*/  ISETP.GE.U32.AND P1, PT, R6.reuse, 0xe0, PT ;  /* 0x000000e00600780c */ /* 0x040fe40003f26070 */
[----:B------:R-:W-:-:S04]  /*0240*/  LEA.HI R7, R6, 0x1, RZ, 0x1b ;  /* 0x0000000106077811 */ /* 0x000fc800078fd8ff */
[----:B------:R-:W-:-:S04]  /*0250*/  LOP3.LUT R26, R7, 0x7, RZ, 0xc0, !PT ;  /* 0x00000007071a7812 */ /* 0x000fc800078ec0ff */
[----:B------:R-:W-:-:S03]  /*0260*/  ISETP.NE.AND P0, PT, R26, RZ, PT ;  /* 0x000000ff1a00720c */ /* 0x000fc60003f05270 */
[----:B------:R-:W-:Y:S10]  /*0270*/  @!P1 BRA `(.L_x_3) ;  /* 0x0000000400209947 */ /* 0x000ff40003800000 */
[----:B------:R-:W0:Y:S01]  /*0280*/  LDC.64 R8, c[0x0][0x388] ;  /* 0x0000e200ff087b82 */ /* 0x000e220000000a00 */
[----:B------:R-:W-:Y:S01]  /*0290*/  LOP3.LUT R5, R7, 0xffffff8, RZ, 0xc0, !PT ;  /* 0x0ffffff807057812 */ /* 0x000fe200078ec0ff */
[----:B------:R-:W-:-:S03]  /*02a0*/  IMAD.MOV.U32 R27, RZ, RZ, RZ ;  /* 0x000000ffff1b7224 */ /* 0x000fc600078e00ff */
[----:B------:R-:W-:-:S03]  /*02b0*/  IADD3 R5, PT, PT, -R5, RZ, RZ ;  /* 0x000000ff05057210 */ /* 0x000fc60007ffe1ff */
[----:B------:R-:W1:Y:S01]  /*02c0*/  LDC.64 R10, c[0x0][0x398] ;  /* 0x0000e600ff0a7b82 */ /* 0x000e620000000a00 */
[----:B0-----:R-:W-:-:S04]  /*02d0*/  IADD3 R8, P1, PT, R8, 0x400, RZ ;  /* 0x0000040008087810 */ /* 0x001fc80007f3e0ff */
[----:B------:R-:W-:Y:S02]  /*02e0*/  IADD3.X R9, PT, PT, RZ, R9, RZ, P1, !PT ;  /* 0x00000009ff097210 */ /* 0x000fe40000ffe4ff */
[----:B-1----:R-:W-:-:S04]  /*02f0*/  IADD3 R10, P2, PT, R10, 0x200, RZ ;  /* 0x000002000a0a7810 */ /* 0x002fc80007f5e0ff */
[----:B------:R-:W-:-:S09]  /*0300*/  IADD3.X R11, PT, PT, RZ, R11, RZ, P2, !PT ;  /* 0x0000000bff0b7210 */ /* 0x000fd200017fe4ff */
.L_x_4:
[C---:B------:R-:W-:Y:S01]  /*0310*/  IMAD.WIDE R12, R4.reuse, 0x4, R10 ;  /* 0x00000004040c7825 */ /* 0x040fe200078e020a */
[----:B0-----:R-:W0:Y:S04]  /*0320*/  LDC.64 R14, c[0x0][0x3a8] ;  /* 0x0000ea00ff0e7b82 */ /* 0x001e280000000a00 */
[----:B------:R-:W0:Y:S01]  /*0330*/  LDG.E R19, desc[UR6][R12.64+-0x200] ;  /* 0xfffe00060c137981 */ /* 0x000e22000c1e1900 */
[----:B------:R-:W-:-:S03]  /*0340*/  IMAD.WIDE R16, R4, 0x8, R8 ;  /* 0x0000000804107825 */ /* 0x000fc600078e0208 */
[----:B------:R-:W2:Y:S04]  /*0350*/  LDG.E R25, desc[UR6][R12.64+-0x180] ;  /* 0xfffe80060c197981 */ /* 0x000ea8000c1e1900 */
[----:B------:R-:W3:Y:S01]  /*0360*/  LDG.E.64 R20, desc[UR6][R16.64+-0x400] ;  /* 0xfffc000610147981 */ /* 0x000ee2000c1e1b00 */
[----:B-1----:R1:W3:Y:S03]  /*0370*/  F2F.F64.F32 R22, R27 ;  /* 0x0000001b00167310 */ /* 0x0022e60000201800 */
[----:B-1----:R-:W4:Y:S01]  /*0380*/  LDG.E R27, desc[UR6][R12.64+-0x80] ;  /* 0xffff80060c1b7981 */ /* 0x002f22000c1e1900 */
[----:B0-----:R-:W-:-:S06]  /*0390*/  IMAD.WIDE R18, R19, 0x8, R14 ;  /* 0x0000000813127825 */ /* 0x001fcc00078e020e */
[----:B------:R-:W3:Y:S01]  /*03a0*/  LDG.E.64 R18, desc[UR6][R18.64] ;  /* 0x0000000612127981 */ /* 0x000ee2000c1e1b00 */
[----:B--2---:R-:W-:Y:S01]  /*03b0*/  IMAD.WIDE R24, R25, 0x8, R14 ;  /* 0x0000000819187825 */ /* 0x004fe200078e020e */
[----:B---3--:R-:W-:Y:S02]  /*03c0*/  DFMA R22, R20, R18, R22 ;  /* 0x000000121416722b */ /* 0x008fe40000000016 */
[----:B------:R-:W2:Y:S04]  /*03d0*/  LDG.E.64 R20, desc[UR6][R16.64+-0x300] ;  /* 0xfffd000610147981 */ /* 0x000ea8000c1e1b00 */
[----:B------:R-:W2:Y:S04]  /*03e0*/  LDG.E.64 R18, desc[UR6][R24.64] ;  /* 0x0000000618127981 */ /* 0x000ea8000c1e1b00 */
[----:B------:R-:W3:Y:S01]  /*03f0*/  LDG.E R25, desc[UR6][R12.64+-0x100] ;  /* 0xffff00060c197981 */ /* 0x000ee2000c1e1900 */
[----:B------:R-:W0:Y:S08]  /*0400*/  F2F.F32.F64 R22, R22 ;  /* 0x0000001600167310 */ /* 0x000e300000301000 */
[----:B0-----:R0:W2:Y:S02]  /*0410*/  F2F.F64.F32 R28, R22 ;  /* 0x00000016001c7310 */ /* 0x0010a40000201800 */
[----:B0-----:R-:W5:Y:S01]  /*0420*/  LDG.E.64 R22, desc[UR6][R16.64+-0x100] ;  /* 0xffff000610167981 */ /* 0x001f62000c1e1b00 */
[----:B--2---:R-:W-:-:S03]  /*0430*/  DFMA R28, R20, R18, R28 ;  /* 0x00000012141c722b */ /* 0x004fc6000000001c */
[----:B------:R-:W2:Y:S01]  /*0440*/  LDG.E.64 R20, desc[UR6][R16.64+-0x200] ;  /* 0xfffe000610147981 */ /* 0x000ea2000c1e1b00 */
[----:B---3--:R-:W-:-:S06]  /*0450*/  IMAD.WIDE R18, R25, 0x8, R14 ;  /* 0x0000000819127825 */ /* 0x008fcc00078e020e */
[----:B------:R-:W2:Y:S01]  /*0460*/  LDG.E.64 R18, desc[UR6][R18.64] ;  /* 0x0000000612127981 */ /* 0x000ea2000c1e1b00 */
[----:B------:R0:W1:Y:S03]  /*0470*/  F2F.F32.F64 R28, R28 ;  /* 0x0000001c001c7310 */ /* 0x0000660000301000 */
[----:B0-----:R-:W3:Y:S05]  /*0480*/  LDG.E R29, desc[UR6][R12.64+0x80] ;  /* 0x000080060c1d7981 */ /* 0x001eea000c1e1900 */
[----:B-1----:R0:W2:Y:S02]  /*0490*/  F2F.F64.F32 R24, R28 ;  /* 0x0000001c00187310 */ /* 0x0020a40000201800 */
[----:B0-----:R-:W3:Y:S01]  /*04a0*/  LDG.E R28, desc[UR6][R12.64+0x180] ;  /* 0x000180060c1c7981 */ /* 0x001ee2000c1e1900 */
[----:B--2---:R-:W-:Y:S01]  /*04b0*/  DFMA R24, R20, R18, R24 ;  /* 0x000000121418722b */ /* 0x004fe20000000018 */
[----:B----4-:R-:W-:-:S02]  /*04c0*/  IMAD.WIDE R20, R27, 0x8, R14 ;  /* 0x000000081b147825 */ /* 0x010fc400078e020e */
[----:B------:R-:W2:Y:S04]  /*04d0*/  LDG.E R27, desc[UR6][R12.64] ;  /* 0x000000060c1b7981 */ /* 0x000ea8000c1e1900 */
[----:B------:R-:W5:Y:S03]  /*04e0*/  LDG.E.64 R20, desc[UR6][R20.64] ;  /* 0x0000000614147981 */ /* 0x000f66000c1e1b00 */
[----:B------:R-:W0:Y:S08]  /*04f0*/  F2F.F32.F64 R24, R24 ;  /* 0x0000001800187310 */ /* 0x000e300000301000 */
[----:B0-----:R-:W5:Y:S02]  /*0500*/  F2F.F64.F32 R18, R24 ;  /* 0x0000001800127310 */ /* 0x001f640000201800 */
[----:B-----5:R-:W-:Y:S01]  /*0510*/  DFMA R18, R22, R20, R18 ;  /* 0x000000141612722b */ /* 0x020fe20000000012 */
[--C-:B--2---:R-:W-:Y:S01]  /*0520*/  IMAD.WIDE R22, R27, 0x8, R14.reuse ;  /* 0x000000081b167825 */ /* 0x104fe200078e020e */
[----:B------:R-:W2:Y:S04]  /*0530*/  LDG.E.64 R20, desc[UR6][R16.64] ;  /* 0x0000000610147981 */ /* 0x000ea8000c1e1b00 */
[----:B------:R-:W4:Y:S04]  /*0540*/  LDG.E R27, desc[UR6][R12.64+0x100] ;  /* 0x000100060c1b7981 */ /* 0x000f28000c1e1900 */
[----:B------:R-:W2:Y:S01]  /*0550*/  LDG.E.64 R22, desc[UR6][R22.64] ;  /* 0x0000000616167981 */ /* 0x000ea2000c1e1b00 */
[----:B------:R-:W0:Y:S03]  /*0560*/  F2F.F32.F64 R18, R18 ;  /* 0x0000001200127310 */ /* 0x000e260000301000 */
[----:B------:R-:W5:Y:S05]  /*0570*/  LDG.E.64 R12, desc[UR6][R16.64+0x200] ;  /* 0x00020006100c7981 */ /* 0x000f6a000c1e1b00 */
[----:B0-----:R-:W2:Y:S02]  /*0580*/  F2F.F64.F32 R24, R18 ;  /* 0x0000001200187310 */ /* 0x001ea40000201800 */
[----:B--2---:R-:W-:Y:S01]  /*0590*/  DFMA R20, R20, R22, R24 ;  /* 0x000000161414722b */ /* 0x004fe20000000018 */
[--C-:B---3--:R-:W-:Y:S01]  /*05a0*/  IMAD.WIDE R22, R29, 0x8, R14.reuse ;  /* 0x000000081d167825 */ /* 0x108fe200078e020e */
[----:B------:R-:W2:Y:S05]  /*05b0*/  LDG.E.64 R24, desc[UR6][R16.64+0x100] ;  /* 0x0001000610187981 */ /* 0x000eaa000c1e1b00 */
[----:B------:R-:W2:Y:S01]  /*05c0*/  LDG.E.64 R22, desc[UR6][R22.64] ;  /* 0x0000000616167981 */ /* 0x000ea2000c1e1b00 */
[----:B----4-:R-:W-:-:S04]  /*05d0*/  IMAD.WIDE R18, R27, 0x8, R14 ;  /* 0x000000081b127825 */ /* 0x010fc800078e020e */
[----:B------:R-:W-:Y:S01]  /*05e0*/  IMAD.WIDE R28, R28, 0x8, R14 ;  /* 0x000000081c1c7825 */ /* 0x000fe200078e020e */
[----:B------:R-:W3:Y:S04]  /*05f0*/  LDG.E.64 R16, desc[UR6][R16.64+0x300] ;  /* 0x0003000610107981 */ /* 0x000ee8000c1e1b00 */
[----:B------:R0:W5:Y:S04]  /*0600*/  LDG.E.64 R14, desc[UR6][R18.64] ;  /* 0x00000006120e7981 */ /* 0x000168000c1e1b00 */
[----:B------:R-:W3:Y:S01]  /*0610*/  LDG.E.64 R28, desc[UR6][R28.64] ;  /* 0x000000061c1c7981 */ /* 0x000ee2000c1e1b00 */
[----:B------:R-:W0:Y:S08]  /*0620*/  F2F.F32.F64 R20, R20 ;  /* 0x0000001400147310 */ /* 0x000e300000301000 */
[----:B0-----:R-:W2:Y:S01]  /*0630*/  F2F.F64.F32 R18, R20 ;  /* 0x0000001400127310 */ /* 0x001ea20000201800 */
[----:B------:R-:W-:-:S04]  /*0640*/  IADD3 R5, PT, PT, R5, 0x8, RZ ;  /* 0x0000000805057810 */ /* 0x000fc80007ffe0ff */
[----:B------:R-:W-:Y:S01]  /*0650*/  ISETP.NE.AND P1, PT, R5, RZ, PT ;  /* 0x000000ff0500720c */ /* 0x000fe20003f25270 */
[----:B------:R-:W-:Y:S01]  /*0660*/  VIADD R4, R4, 0x100 ;  /* 0x0000010004047836 */ /* 0x000fe20000000000 */
[----:B--2---:R-:W-:-:S10]  /*0670*/  DFMA R24, R24, R22, R18 ;  /* 0x000000161818722b */ /* 0x004fd40000000012 */
[----:B------:R-:W0:Y:S08]  /*0680*/  F2F.F32.F64 R24, R24 ;  /* 0x0000001800187310 */ /* 0x000e300000301000 */
[----:B0-----:R-:W5:Y:S02]  /*0690*/  F2F.F64.F32 R22, R24 ;  /* 0x0000001800167310 */ /* 0x001f640000201800 */
[----:B-----5:R-:W-:-:S10]  /*06a0*/  DFMA R12, R12, R14, R22 ;  /* 0x0000000e0c0c722b */ /* 0x020fd40000000016 */
[----:B------:R-:W0:Y:S08]  /*06b0*/  F2F.F32.F64 R12, R12 ;  /* 0x0000000c000c7310 */ /* 0x000e300000301000 */
[----:B0-----:R-:W3:Y:S02]  /*06c0*/  F2F.F64.F32 R14, R12 ;  /* 0x0000000c000e7310 */ /* 0x001ee40000201800 */
[----:B---3--:R-:W-:-:S06]  /*06d0*/  DFMA R14, R16, R28, R14 ;  /* 0x0000001c100e722b */ /* 0x008fcc000000000e */
[----:B------:R0:W1:Y:S01]  /*06e0*/  F2F.F32.F64 R27, R14 ;  /* 0x0000000e001b7310 */ /* 0x0000620000301000 */
[----:B------:R-:W-:Y:S05]  /*06f0*/  @P1 BRA `(.L_x_4) ;  /* 0xfffffffc00041947 */ /* 0x000fea000383ffff */
.L_x_3:
[----:B------:R-:W-:Y:S05]  /*0700*/  BSYNC.RECONVERGENT B1 ;  /* 0x0000000000017941 */ /* 0x000fea0003800200 */
.L_x_2:
[----:B------:R-:W-:Y:S04]  /*0710*/  BSSY.RECONVERGENT B1, `(.L_x_5) ;  /* 0x000004c000017945 */ /* 0x000fe80003800200 */
[----:B------:R-:W-:Y:S05]  /*0720*/  @!P0 BRA `(.L_x_6) ;  /* 0x0000000400288947 */ /* 0x000fea0003800000 */
[----:B------:R-:W-:Y:S01]  /*0730*/  ISETP.GE.U32.AND P0, PT, R26, 0x4, PT ;  /* 0x000000041a00780c */ /* 0x000fe20003f06070 */
[----:B------:R-:W-:Y:S01]  /*0740*/  BSSY.RECONVERGENT B2, `(.L_x_7) ;  /* 0x0000025000027945 */ /* 0x000fe20003800200 */
[----:B------:R-:W-:-:S11]  /*0750*/  LOP3.LUT P1, R7, R7, 0x3, RZ, 0xc0, !PT ;  /* 0x0000000307077812 */ /* 0x000fd6000782c0ff */
[----:B------:R-:W-:Y:S05]  /*0760*/  @!P0 BRA `(.L_x_8) ;  /* 0x0000000000888947 */ /* 0x000fea0003800000 */
[----:B------:R-:W2:Y:S08]  /*0770*/  LDC.64 R8, c[0x0][0x398] ;  /* 0x0000e600ff087b82 */ /* 0x000eb00000000a00 */
[----:B------:R-:W3:Y:S08]  /*0780*/  LDC.64 R20, c[0x0][0x3a8] ;  /* 0x0000ea00ff147b82 */ /* 0x000ef00000000a00 */
[----:B------:R-:W4:Y:S01]  /*0790*/  LDC.64 R22, c[0x0][0x388] ;  /* 0x0000e200ff167b82 */ /* 0x000f220000000a00 */
[----:B--2---:R-:W-:-:S05]  /*07a0*/  IMAD.WIDE R8, R4, 0x4, R8 ;  /* 0x0000000404087825 */ /* 0x004fca00078e0208 */
[----:B------:R-:W3:Y:S04]  /*07b0*/  LDG.E R19, desc[UR6][R8.64] ;  /* 0x0000000608137981 */ /* 0x000ee8000c1e1900 */
[----:B0-----:R-:W2:Y:S04]  /*07c0*/  LDG.E R15, desc[UR6][R8.64+0x80] ;  /* 0x00008006080f7981 */ /* 0x001ea8000c1e1900 */
[----:B------:R-:W5:Y:S04]  /*07d0*/  LDG.E R11, desc[UR6][R8.64+0x100] ;  /* 0x00010006080b7981 */ /* 0x000f68000c1e1900 */
[----:B------:R-:W5:Y:S01]  /*07e0*/  LDG.E R5, desc[UR6][R8.64+0x180] ;  /* 0x0001800608057981 */ /* 0x000f62000c1e1900 */
[----:B----4-:R-:W-:-:S05]  /*07f0*/  IMAD.WIDE R22, R4, 0x8, R22 ;  /* 0x0000000804167825 */ /* 0x010fca00078e0216 */
[----:B------:R-:W4:Y:S04]  /*0800*/  LDG.E.64 R16, desc[UR6][R22.64] ;  /* 0x0000000616107981 */ /* 0x000f28000c1e1b00 */
[----:B------:R-:W4:Y:S04]  /*0810*/  LDG.E.64 R12, desc[UR6][R22.64+0x100] ;  /* 0x00010006160c7981 */ /* 0x000f28000c1e1b00 */
[----:B------:R-:W4:Y:S04]  /*0820*/  LDG.E.64 R8, desc[UR6][R22.64+0x200] ;  /* 0x0002000616087981 */ /* 0x000f28000c1e1b00 */
[----:B------:R-:W4:Y:S01]  /*0830*/  LDG.E.64 R24, desc[UR6][R22.64+0x300] ;  /* 0x0003000616187981 */ /* 0x000f22000c1e1b00 */
[----:B---3--:R-:W-:-:S06]  /*0840*/  IMAD.WIDE R18, R19, 0x8, R20 ;  /* 0x0000000813127825 */ /* 0x008fcc00078e0214 */
[----:B------:R-:W4:Y:S01]  /*0850*/  LDG.E.64 R18, desc[UR6][R18.64] ;  /* 0x0000000612127981 */ /* 0x000f22000c1e1b00 */
[----:B--2---:R-:W-:-:S06]  /*0860*/  IMAD.WIDE R14, R15, 0x8, R20 ;  /* 0x000000080f0e7825 */ /* 0x004fcc00078e0214 */
[----:B------:R-:W2:Y:S01]  /*0870*/  LDG.E.64 R14, desc[UR6][R14.64] ;  /* 0x000000060e0e7981 */ /* 0x000ea2000c1e1b00 */
[----:B-----5:R-:W-:-:S06]  /*0880*/  IMAD.WIDE R10, R11, 0x8, R20 ;  /* 0x000000080b0a7825 */ /* 0x020fcc00078e0214 */
[----:B------:R-:W3:Y:S01]  /*0890*/  LDG.E.64 R10, desc[UR6][R10.64] ;  /* 0x000000060a0a7981 */ /* 0x000ee2000c1e1b00 */
[----:B------:R-:W-:-:S06]  /*08a0*/  IMAD.WIDE R20, R5, 0x8, R20 ;  /* 0x0000000805147825 */ /* 0x000fcc00078e0214 */
[----:B------:R-:W5:Y:S01]  /*08b0*/  LDG.E.64 R20, desc[UR6][R20.64] ;  /* 0x0000000614147981 */ /* 0x000f62000c1e1b00 */
[----:B-1----:R-:W4:Y:S01]  /*08c0*/  F2F.F64.F32 R26, R27 ;  /* 0x0000001b001a7310 */ /* 0x002f220000201800 */
[----:B------:R-:W-:Y:S01]  /*08d0*/  IADD3 R4, PT, PT, R4, 0x80, RZ ;  /* 0x0000008004047810 */ /* 0x000fe20007ffe0ff */
[----:B----4-:R-:W-:-:S10]  /*08e0*/  DFMA R16, R16, R18, R26 ;  /* 0x000000121010722b */ /* 0x010fd4000000001a */
[----:B------:R-:W0:Y:S08]  /*08f0*/  F2F.F32.F64 R16, R16 ;  /* 0x0000001000107310 */ /* 0x000e300000301000 */
[----:B0-----:R-:W2:Y:S02]  /*0900*/  F2F.F64.F32 R18, R16 ;  /* 0x0000001000127310 */ /* 0x001ea40000201800 */
[----:B--2---:R-:W-:-:S10]  /*0910*/  DFMA R12, R12, R14, R18 ;  /* 0x0000000e0c0c722b */ /* 0x004fd40000000012 */
[----:B------:R-:W0:Y:S08]  /*0920*/  F2F.F32.F64 R12, R12 ;  /* 0x0000000c000c7310 */ /* 0x000e300000301000 */
[----:B0-----:R-:W3:Y:S02]  /*0930*/  F2F.F64.F32 R14, R12 ;  /* 0x0000000c000e7310 */ /* 0x001ee40000201800 */
[----:B---3--:R-:W-:-:S10]  /*0940*/  DFMA R8, R8, R10, R14 ;  /* 0x0000000a0808722b */ /* 0x008fd4000000000e */
[----:B------:R-:W0:Y:S08]  /*0950*/  F2F.F32.F64 R8, R8 ;  /* 0x0000000800087310 */ /* 0x000e300000301000 */
[----:B0-----:R-:W5:Y:S02]  /*0960*/  F2F.F64.F32 R10, R8 ;  /* 0x00000008000a7310 */ /* 0x001f640000201800 */
[----:B-----5:R-:W-:-:S06]  /*0970*/  DFMA R10, R24, R20, R10 ;  /* 0x00000014180a722b */ /* 0x020fcc000000000a */
[----:B------:R2:W3:Y:S05]  /*0980*/  F2F.F32.F64 R27, R10 ;  /* 0x0000000a001b7310 */ /* 0x0004ea0000301000 */
.L_x_8:
[----:B------:R-:W-:Y:S05]  /*0990*/  BSYNC.RECONVERGENT B2 ;  /* 0x0000000000027941 */ /* 0x000fea0003800200 */
.L_x_7:
[----:B------:R-:W-:Y:S05]  /*09a0*/  @!P1 BRA `(.L_x_6) ;  /* 0x0000000000889947 */ /* 0x000fea0003800000 */
[----:B------:R-:W-:-:S13]  /*09b0*/  ISETP.NE.AND P1, PT, R7, 0x1, PT ;  /* 0x000000010700780c */ /* 0x000fda0003f25270 */
[----:B------:R-:W2:Y:S01]  /*09c0*/  @P1 LDC.64 R8, c[0x0][0x398] ;  /* 0x0000e600ff081b82 */ /* 0x000ea20000000a00 */
[----:B------:R-:W-:-:S07]  /*09d0*/  LOP3.LUT P0, RZ, R6, 0x20, RZ, 0xc0, !PT ;  /* 0x0000002006ff7812 */ /* 0x000fce000780c0ff */
[----:B------:R-:W4:Y:S08]  /*09e0*/  @P1 LDC.64 R16, c[0x0][0x388] ;  /* 0x0000e200ff101b82 */ /* 0x000f300000000a00 */
[----:B0-----:R-:W0:Y:S01]  /*09f0*/  @!P0 LDC.64 R14, c[0x0][0x398] ;  /* 0x0000e600ff0e8b82 */ /* 0x001e220000000a00 */
[----:B--2---:R-:W-:-:S07]  /*0a00*/  @P1 IMAD.WIDE R10, R4, 0x4, R8 ;  /* 0x00000004040a1825 */ /* 0x004fce00078e0208 */
[----:B------:R-:W2:Y:S01]  /*0a10*/  @P1 LDC.64 R12, c[0x0][0x3a8] ;  /* 0x0000ea00ff0c1b82 */ /* 0x000ea20000000a00 */
[----:B------:R-:W2:Y:S04]  /*0a20*/  @P1 LDG.E R7, desc[UR6][R10.64] ;  /* 0x000000060a071981 */ /* 0x000ea8000c1e1900 */
[----:B------:R-:W5:Y:S01]  /*0a30*/  @P1 LDG.E R19, desc[UR6][R10.64+0x80] ;  /* 0x000080060a131981 */ /* 0x000f62000c1e1900 */
[C---:B----4-:R-:W-:Y:S01]  /*0a40*/  @P1 IMAD.WIDE R16, R4.reuse, 0x8, R16 ;  /* 0x0000000804101825 */ /* 0x050fe200078e0210 */
[----:B------:R-:W-:Y:S01]  /*0a50*/  @P1 IADD3 R4, PT, PT, R4, 0x40, RZ ;  /* 0x0000004004041810 */ /* 0x000fe20007ffe0ff */
[----:B------:R-:W4:Y:S03]  /*0a60*/  @!P0 LDC.64 R20, c[0x0][0x3a8] ;  /* 0x0000ea00ff148b82 */ /* 0x000f260000000a00 */
[----:B------:R-:W3:Y:S01]  /*0a70*/  @P1 LDG.E.64 R8, desc[UR6][R16.64] ;  /* 0x0000000610081981 */ /* 0x000ee2000c1e1b00 */
[----:B0-----:R-:W-:-:S03]  /*0a80*/  @!P0 IMAD.WIDE R14, R4, 0x4, R14 ;  /* 0x00000004040e8825 */ /* 0x001fc600078e020e */
[----:B------:R-:W3:Y:S04]  /*0a90*/  @P1 LDG.E.64 R10, desc[UR6][R16.64+0x100] ;  /* 0x00010006100a1981 */ /* 0x000ee8000c1e1b00 */
[----:B------:R-:W4:Y:S01]  /*0aa0*/  @!P0 LDG.E R5, desc[UR6][R14.64] ;  /* 0x000000060e058981 */ /* 0x000f22000c1e1900 */
[----:B--2---:R-:W-:-:S06]  /*0ab0*/  @P1 IMAD.WIDE R6, R7, 0x8, R12 ;  /* 0x0000000807061825 */ /* 0x004fcc00078e020c */
[----:B------:R-:W2:Y:S01]  /*0ac0*/  @P1 LDG.E.64 R6, desc[UR6][R6.64] ;  /* 0x0000000606061981 */ /* 0x000ea2000c1e1b00 */
[----:B-----5:R-:W-:Y:S02]  /*0ad0*/  @P1 IMAD.WIDE R12, R19, 0x8, R12 ;  /* 0x00000008130c1825 */ /* 0x020fe400078e020c */
[----:B------:R-:W0:Y:S04]  /*0ae0*/  @!P0 LDC.64 R18, c[0x0][0x388] ;  /* 0x0000e200ff128b82 */ /* 0x000e280000000a00 */
[----:B------:R-:W5:Y:S01]  /*0af0*/  @P1 LDG.E.64 R12, desc[UR6][R12.64] ;  /* 0x000000060c0c1981 */ /* 0x000f62000c1e1b00 */
[----:B----4-:R-:W-:-:S06]  /*0b00*/  @!P0 IMAD.WIDE R14, R5, 0x8, R20 ;  /* 0x00000008050e8825 */ /* 0x010fcc00078e0214 */
[----:B------:R-:W4:Y:S01]  /*0b10*/  @!P0 LDG.E.64 R14, desc[UR6][R14.64] ;  /* 0x000000060e0e8981 */ /* 0x000f22000c1e1b00 */
[----:B0-----:R-:W-:-:S05]  /*0b20*/  @!P0 IMAD.WIDE R18, R4, 0x8, R18 ;  /* 0x0000000804128825 */ /* 0x001fca00078e0212 */
[----:B------:R-:W4:Y:S01]  /*0b30*/  @!P0 LDG.E.64 R4, desc[UR6][R18.64] ;  /* 0x0000000612048981 */ /* 0x000f22000c1e1b00 */
[----:B-1-3--:R-:W2:Y:S02]  /*0b40*/  @P1 F2F.F64.F32 R20, R27 ;  /* 0x0000001b00141310 */ /* 0x00aea40000201800 */
[----:B--2---:R-:W-:-:S10]  /*0b50*/  @P1 DFMA R6, R8, R6, R20 ;  /* 0x000000060806122b */ /* 0x004fd40000000014 */
[----:B------:R-:W0:Y:S08]  /*0b60*/  @P1 F2F.F32.F64 R6, R6 ;  /* 0x0000000600061310 */ /* 0x000e300000301000 */
[----:B0-----:R-:W5:Y:S02]  /*0b70*/  @P1 F2F.F64.F32 R8, R6 ;  /* 0x0000000600081310 */ /* 0x001f640000201800 */
[----:B-----5:R-:W-:-:S06]  /*0b80*/  @P1 DFMA R8, R10, R12, R8 ;  /* 0x0000000c0a08122b */ /* 0x020fcc0000000008 */
[----:B------:R-:W0:Y:S08]  /*0b90*/  @P1 F2F.F32.F64 R27, R8 ;  /* 0x00000008001b1310 */ /* 0x000e300000301000 */
[----:B0-----:R-:W4:Y:S02]  /*0ba0*/  @!P0 F2F.F64.F32 R10, R27 ;  /* 0x0000001b000a8310 */ /* 0x001f240000201800 */
[----:B----4-:R-:W-:-:S06]  /*0bb0*/  @!P0 DFMA R4, R4, R14, R10 ;  /* 0x0000000e0404822b */ /* 0x010fcc000000000a */
[----:B------:R4:W0:Y:S05]  /*0bc0*/  @!P0 F2F.F32.F64 R27, R4 ;  /* 0x00000004001b8310 */ /* 0x00082a0000301000 */
.L_x_6:
[----:B------:R-:W-:Y:S05]  /*0bd0*/  BSYNC.RECONVERGENT B1 ;  /* 0x0000000000017941 */ /* 0x000fea0003800200 */
.L_x_5:
[----:B01-3--:R0:W-:Y:S02]  /*0be0*/  STS [R2], R27 ;  /* 0x0000001b02007388 */ /* 0x00b1e40000000800 */
.L_x_1:
[----:B------:R-:W-:Y:S05]  /*0bf0*/  BSYNC.RECONVERGENT B0 ;  /* 0x0000000000007941 */ /* 0x000fea0003800200 */
.L_x_0:
[----:B------:R-:W-:-:S13]  /*0c00*/  ISETP.GT.U32.AND P0, PT, R3, 0xf, PT ;  /* 0x0000000f0300780c */ /* 0x000fda0003f04070 */
[----:B------:R-:W-:Y:S05]  /*0c10*/  @P0 EXIT ;  /* 0x000000000000094d */ /* 0x000fea0003800000 */
[----:B----4-:R-:W0:Y:S01]  /*0c20*/  LDS R4, [R2+0x40] ;  /* 0x0000400002047984 */ /* 0x010e220000000800 */
[----:B------:R-:W-:Y:S01]  /*0c30*/  ISETP.GT.U32.AND P0, PT, R3, 0x7, PT ;  /* 0x000000070300780c */ /* 0x000fe20003f04070 */
[----:B0-----:R-:W-:-:S05]  /*0c40*/  FADD R27, R4, R27 ;  /* 0x0000001b041b7221 */ /* 0x001fca0000000000 */
[----:B------:R0:W-:Y:S07]  /*0c50*/  STS [R2], R27 ;  /* 0x0000001b02007388 */ /* 0x0001ee0000000800 */
[----:B------:R-:W-:Y:S05]  /*0c60*/  @P0 EXIT ;  /* 0x000000000000094d */ /* 0x000fea0003800000 */
[----:B------:R-:W0:Y:S01]  /*0c70*/  LDS R4, [R2+0x20] ;  /* 0x0000200002047984 */ /* 0x000e220000000800 */
        /* <DEDUP_REMOVED lines=9> */
[----:B------:R-:W1:Y:S01]  /*0d10*/  LDS R4, [R2+0x8] ;  /* 0x0000080002047984 */ /* 0x000e620000000800 */
[----:B------:R-:W-:Y:S01]  /*0d20*/  ISETP.NE.AND P0, PT, R3, RZ, PT ;  /* 0x000000ff0300720c */ /* 0x000fe20003f05270 */
[----:B-1----:R-:W-:-:S05]  /*0d30*/  FADD R4, R27, R4 ;  /* 0x000000041b047221 */ /* 0x002fca0000000000 */
[----:B------:R1:W-:Y:S07]  /*0d40*/  STS [R2], R4 ;  /* 0x0000000402007388 */ /* 0x0003ee0000000800 */
[----:B------:R-:W-:Y:S05]  /*0d50*/  @P0 EXIT ;  /* 0x000000000000094d */ /* 0x000fea0003800000 */
[----:B------:R-:W3:Y:S01]  /*0d60*/  LDS R3, [R2+0x4] ;  /* 0x0000040002037984 */ /* 0x000ee20000000800 */
[----:B------:R-:W4:Y:S02]  /*0d70*/  LDC.64 R6, c[0x0][0x380] ;  /* 0x0000e000ff067b82 */ /* 0x000f240000000a00 */
[----:B----4-:R-:W-:-:S04]  /*0d80*/  IMAD.WIDE R6, R0, 0x8, R6 ;  /* 0x0000000800067825 */ /* 0x010fc800078e0206 */
[----:B---3--:R-:W-:-:S04]  /*0d90*/  FADD R3, R4, R3 ;  /* 0x0000000304037221 */ /* 0x008fc80000000000 */
[----:B-1----:R-:W1:Y:S01]  /*0da0*/  F2F.F64.F32 R4, R3 ;  /* 0x0000000300047310 */ /* 0x002e620000201800 */
[----:B------:R-:W-:Y:S04]  /*0db0*/  STS [R2], R3 ;  /* 0x0000000302007388 */ /* 0x000fe80000000800 */
[----:B-1----:R-:W-:Y:S01]  /*0dc0*/  STG.E.64 desc[UR6][R6.64], R4 ;  /* 0x0000000406007986 */ /* 0x002fe2000c101b06 */
[----:B------:R-:W-:Y:S05]  /*0dd0*/  EXIT ;  /* 0x000000000000794d */ /* 0x000fea0003800000 */
.L_x_9:
[----:B------:R-:W-:-:S00]  /*0de0*/  BRA `(.L_x_9) ;  /* 0xfffffffc00fc7947 */ /* 0x000fc0000383ffff */
[----:B------:R-:W-:-:S00]  /*0df0*/  NOP ;  /* 0x0000000000007918 */ /* 0x000fc00000000000 */
        /* <DEDUP_REMOVED lines=8> */
.L_x_10:


//--------------------- .nv.shared._Z9spmvAsyncPdPKdPKiS3_iS1_i --------------------------
	.section	.nv.shared._Z9spmvAsyncPdPKdPKiS3_iS1_i,"aw",@nobits
	.sectionflags	@""
	.align	4
.nv.shared._Z9spmvAsyncPdPKdPKiS3_iS1_i:
	.zero		1152


//--------------------- .nv.shared.reserved.0     --------------------------
	.section	.nv.shared.reserved.0,"aw",@nobits
	.weak		__nv_reservedSMEM_offset_0_alias
	.size		__nv_reservedSMEM_offset_0_alias, 0, 64
	.other		__nv_reservedSMEM_offset_0_alias,@"STO_CUDA_RESERVED_SHARED STV_DEFAULT"
__nv_reservedSMEM_offset_0_alias:
	.zero		0
	.zero		64


//--------------------- .nv.constant0._Z9spmvAsyncPdPKdPKiS3_iS1_i --------------------------
	.section	.nv.constant0._Z9spmvAsyncPdPKdPKiS3_iS1_i,"a",@progbits
	.sectionflags	@""
	.align	4
.nv.constant0._Z9spmvAsyncPdPKdPKiS3_iS1_i:
	.zero		948


//--------------------- SYMBOLS --------------------------

	.type		.nv.reservedSmem.offset0,@object
	.size		.nv.reservedSmem.offset0,0x4
	.type		.nv.reservedSmem.cap,@object
	.size		.nv.reservedSmem.cap,0x4
